//
// Generated by NVIDIA NVVM Compiler
//
// Compiler Build ID: CL-36424714
// Cuda compilation tools, release 13.0, V13.0.88
// Based on NVVM 20.0.0
//

.version 9.0
.target sm_100
.address_size 64

	// .globl	_Z6matMulPiS_S_i

.visible .entry _Z6matMulPiS_S_i(
	.param .u64 .ptr .align 1 _Z6matMulPiS_S_i_param_0,
	.param .u64 .ptr .align 1 _Z6matMulPiS_S_i_param_1,
	.param .u64 .ptr .align 1 _Z6matMulPiS_S_i_param_2,
	.param .u32 _Z6matMulPiS_S_i_param_3
)
{
	.reg .pred 	%p<10>;
	.reg .b32 	%r<105>;
	.reg .b64 	%rd<67>;

	ld.param.u64 	%rd14, [_Z6matMulPiS_S_i_param_0];
	ld.param.u64 	%rd15, [_Z6matMulPiS_S_i_param_1];
	ld.param.u32 	%r29, [_Z6matMulPiS_S_i_param_3];
	cvta.to.global.u64 	%rd1, %rd15;
	cvta.to.global.u64 	%rd2, %rd14;
	mov.u32 	%r31, %tid.y;
	mov.u32 	%r32, %ctaid.y;
	mov.u32 	%r33, %ntid.y;
	mad.lo.s32 	%r1, %r32, %r33, %r31;
	mov.u32 	%r34, %tid.x;
	mov.u32 	%r35, %ctaid.x;
	mov.u32 	%r36, %ntid.x;
	mad.lo.s32 	%r2, %r35, %r36, %r34;
	setp.lt.s32 	%p1, %r29, 1;
	mov.b32 	%r104, 0;
	@%p1 bra 	$L__BB0_12;
	mul.lo.s32 	%r3, %r29, %r1;
	and.b32  	%r4, %r29, 7;
	setp.lt.u32 	%p2, %r29, 8;
	mov.b32 	%r99, 0;
	mov.u32 	%r104, %r99;
	@%p2 bra 	$L__BB0_4;
	and.b32  	%r99, %r29, 2147483640;
	neg.s32 	%r93, %r99;
	mul.wide.u32 	%rd16, %r29, 4;
	add.s64 	%rd3, %rd1, %rd16;
	mul.wide.u32 	%rd17, %r29, 8;
	add.s64 	%rd4, %rd1, %rd17;
	mul.wide.u32 	%rd18, %r29, 12;
	add.s64 	%rd5, %rd1, %rd18;
	mul.wide.u32 	%rd19, %r29, 16;
	add.s64 	%rd6, %rd1, %rd19;
	mul.wide.u32 	%rd20, %r29, 20;
	add.s64 	%rd7, %rd1, %rd20;
	mul.wide.u32 	%rd21, %r29, 24;
	add.s64 	%rd8, %rd1, %rd21;
	mul.wide.u32 	%rd22, %r29, 28;
	add.s64 	%rd9, %rd1, %rd22;
	mul.wide.u32 	%rd23, %r3, 4;
	add.s64 	%rd24, %rd23, %rd2;
	add.s64 	%rd66, %rd24, 16;
	mov.b32 	%r104, 0;
	mov.u32 	%r92, %r2;
$L__BB0_3:
	.pragma "nounroll";
	mul.wide.s32 	%rd25, %r92, 4;
	add.s64 	%rd26, %rd3, %rd25;
	add.s64 	%rd27, %rd4, %rd25;
	add.s64 	%rd28, %rd5, %rd25;
	add.s64 	%rd29, %rd6, %rd25;
	add.s64 	%rd30, %rd7, %rd25;
	add.s64 	%rd31, %rd8, %rd25;
	add.s64 	%rd32, %rd9, %rd25;
	add.s64 	%rd33, %rd1, %rd25;
	ld.global.u32 	%r40, [%rd66+-16];
	ld.global.u32 	%r41, [%rd33];
	mad.lo.s32 	%r42, %r41, %r40, %r104;
	ld.global.u32 	%r43, [%rd66+-12];
	ld.global.u32 	%r44, [%rd26];
	mad.lo.s32 	%r45, %r44, %r43, %r42;
	ld.global.u32 	%r46, [%rd66+-8];
	ld.global.u32 	%r47, [%rd27];
	mad.lo.s32 	%r48, %r47, %r46, %r45;
	ld.global.u32 	%r49, [%rd66+-4];
	ld.global.u32 	%r50, [%rd28];
	mad.lo.s32 	%r51, %r50, %r49, %r48;
	ld.global.u32 	%r52, [%rd66];
	ld.global.u32 	%r53, [%rd29];
	mad.lo.s32 	%r54, %r53, %r52, %r51;
	ld.global.u32 	%r55, [%rd66+4];
	ld.global.u32 	%r56, [%rd30];
	mad.lo.s32 	%r57, %r56, %r55, %r54;
	ld.global.u32 	%r58, [%rd66+8];
	ld.global.u32 	%r59, [%rd31];
	mad.lo.s32 	%r60, %r59, %r58, %r57;
	ld.global.u32 	%r61, [%rd66+12];
	ld.global.u32 	%r62, [%rd32];
	mad.lo.s32 	%r104, %r62, %r61, %r60;
	add.s32 	%r93, %r93, 8;
	shl.b32 	%r63, %r29, 3;
	add.s32 	%r92, %r92, %r63;
	add.s64 	%rd66, %rd66, 32;
	setp.ne.s32 	%p3, %r93, 0;
	@%p3 bra 	$L__BB0_3;
$L__BB0_4:
	setp.eq.s32 	%p4, %r4, 0;
	@%p4 bra 	$L__BB0_12;
	and.b32  	%r16, %r29, 3;
	setp.lt.u32 	%p5, %r4, 4;
	@%p5 bra 	$L__BB0_7;
	add.s32 	%r65, %r99, %r3;
	mul.wide.u32 	%rd34, %r65, 4;
	add.s64 	%rd35, %rd2, %rd34;
	ld.global.u32 	%r66, [%rd35];
	mad.lo.s32 	%r67, %r99, %r29, %r2;
	mul.wide.s32 	%rd36, %r67, 4;
	add.s64 	%rd37, %rd1, %rd36;
	ld.global.u32 	%r68, [%rd37];
	mad.lo.s32 	%r69, %r68, %r66, %r104;
	cvt.u64.u32 	%rd38, %r3;
	cvt.u64.u32 	%rd39, %r99;
	add.s64 	%rd40, %rd39, %rd38;
	shl.b64 	%rd41, %rd40, 2;
	add.s64 	%rd42, %rd2, %rd41;
	ld.global.u32 	%r70, [%rd42+4];
	mul.wide.u32 	%rd43, %r29, 4;
	add.s64 	%rd44, %rd37, %rd43;
	ld.global.u32 	%r71, [%rd44];
	mad.lo.s32 	%r72, %r71, %r70, %r69;
	ld.global.u32 	%r73, [%rd42+8];
	add.s64 	%rd45, %rd44, %rd43;
	ld.global.u32 	%r74, [%rd45];
	mad.lo.s32 	%r75, %r74, %r73, %r72;
	ld.global.u32 	%r76, [%rd42+12];
	add.s64 	%rd46, %rd45, %rd43;
	ld.global.u32 	%r77, [%rd46];
	mad.lo.s32 	%r104, %r77, %r76, %r75;
	add.s32 	%r99, %r99, 4;
$L__BB0_7:
	setp.eq.s32 	%p6, %r16, 0;
	@%p6 bra 	$L__BB0_12;
	setp.eq.s32 	%p7, %r16, 1;
	@%p7 bra 	$L__BB0_10;
	add.s32 	%r79, %r99, %r3;
	mul.wide.u32 	%rd47, %r79, 4;
	add.s64 	%rd48, %rd2, %rd47;
	ld.global.u32 	%r80, [%rd48];
	mad.lo.s32 	%r81, %r99, %r29, %r2;
	mul.wide.s32 	%rd49, %r81, 4;
	add.s64 	%rd50, %rd1, %rd49;
	ld.global.u32 	%r82, [%rd50];
	mad.lo.s32 	%r83, %r82, %r80, %r104;
	cvt.u64.u32 	%rd51, %r3;
	cvt.u64.u32 	%rd52, %r99;
	add.s64 	%rd53, %rd52, %rd51;
	shl.b64 	%rd54, %rd53, 2;
	add.s64 	%rd55, %rd2, %rd54;
	ld.global.u32 	%r84, [%rd55+4];
	mul.wide.u32 	%rd56, %r29, 4;
	add.s64 	%rd57, %rd50, %rd56;
	ld.global.u32 	%r85, [%rd57];
	mad.lo.s32 	%r104, %r85, %r84, %r83;
	add.s32 	%r99, %r99, 2;
$L__BB0_10:
	and.b32  	%r86, %r29, 1;
	setp.eq.b32 	%p8, %r86, 1;
	not.pred 	%p9, %p8;
	@%p9 bra 	$L__BB0_12;
	add.s32 	%r87, %r99, %r3;
	mul.wide.u32 	%rd58, %r87, 4;
	add.s64 	%rd59, %rd2, %rd58;
	ld.global.u32 	%r88, [%rd59];
	mad.lo.s32 	%r89, %r99, %r29, %r2;
	mul.wide.s32 	%rd60, %r89, 4;
	add.s64 	%rd61, %rd1, %rd60;
	ld.global.u32 	%r90, [%rd61];
	mad.lo.s32 	%r104, %r90, %r88, %r104;
$L__BB0_12:
	ld.param.u64 	%rd65, [_Z6matMulPiS_S_i_param_2];
	cvta.to.global.u64 	%rd62, %rd65;
	mad.lo.s32 	%r91, %r29, %r1, %r2;
	mul.wide.s32 	%rd63, %r91, 4;
	add.s64 	%rd64, %rd62, %rd63;
	st.global.u32 	[%rd64], %r104;
	ret;

}


// ===== COMPILED SASS (sm_100) =====

	.target	sm_100

	.elftype	@"ET_EXEC"


//--------------------- .note.nv.tkinfo           --------------------------
	.section	.note.nv.tkinfo,"",@"SHT_NOTE"
	.sectionflags	@"SHF_NOTE_NV_TKINFO"
	.tkinfo
        /*0018*/ 	.word	0x00000002
        /*0030*/ 	.string	""
        /*0030*/ 	.string	"ptxas"
        /*0030*/ 	.string	"Cuda compilation tools, release 13.0, V13.0.88"
        /*0030*/ 	.string	"Build cuda_13.0.r13.0/compiler.36424714_0"
        /*0030*/ 	.string	"-arch sm_100 -m 64 "



//--------------------- .note.nv.cuinfo           --------------------------
	.section	.note.nv.cuinfo,"",@"SHT_NOTE"
	.sectionflags	@"SHF_NOTE_NV_CUINFO"
        /*0018*/ 	.short	0x0002
        /*001a*/ 	.short	0x0064
        /*001c*/ 	.short	0x0082
	.zero		2


//--------------------- .nv.info                  --------------------------
	.section	.nv.info,"",@"SHT_CUDA_INFO"
	.align	4


	//----- nvinfo : EIATTR_REGCOUNT
	.align		4
        /*0000*/ 	.byte	0x04, 0x2f
        /*0002*/ 	.short	(.L_1 - .L_0)
	.align		4
.L_0:
        /*0004*/ 	.word	index@(_Z6matMulPiS_S_i)
        /*0008*/ 	.word	0x0000001e


	//----- nvinfo : EIATTR_FRAME_SIZE
	.align		4
.L_1:
        /*000c*/ 	.byte	0x04, 0x11
        /*000e*/ 	.short	(.L_3 - .L_2)
	.align		4
.L_2:
        /*0010*/ 	.word	index@(_Z6matMulPiS_S_i)
        /*0014*/ 	.word	0x00000000


	//----- nvinfo : EIATTR_MIN_STACK_SIZE
	.align		4
.L_3:
        /*0018*/ 	.byte	0x04, 0x12
        /*001a*/ 	.short	(.L_5 - .L_4)
	.align		4
.L_4:
        /*001c*/ 	.word	index@(_Z6matMulPiS_S_i)
        /*0020*/ 	.word	0x00000000
.L_5:


//--------------------- .nv.compat                --------------------------
	.section	.nv.compat,"",@"SHT_CUDA_COMPAT_INFO"
	.align	4
        /*0000*/ 	.byte	0x02, 0x09, 0x00, 0x00, 0x02, 0x02, 0x01, 0x00, 0x02, 0x05, 0x05, 0x00, 0x03, 0x07, 0x01, 0x01
        /*0010*/ 	.byte	0x02, 0x03, 0x00, 0x00, 0x02, 0x06, 0x01, 0x00, 0x04, 0x0b, 0x08, 0x00, 0x09, 0x00, 0x00, 0x00
        /*0020*/ 	.byte	0x00, 0x00, 0x00, 0x00


//--------------------- .nv.info._Z6matMulPiS_S_i --------------------------
	.section	.nv.info._Z6matMulPiS_S_i,"",@"SHT_CUDA_INFO"
	.sectionflags	@""
	.align	4


	//----- nvinfo : EIATTR_CUDA_API_VERSION
	.align		4
        /*0000*/ 	.byte	0x04, 0x37
        /*0002*/ 	.short	(.L_7 - .L_6)
.L_6:
        /*0004*/ 	.word	0x00000082


	//----- nvinfo : EIATTR_KPARAM_INFO
	.align		4
.L_7:
        /*0008*/ 	.byte	0x04, 0x17
        /*000a*/ 	.short	(.L_9 - .L_8)
.L_8:
        /*000c*/ 	.word	0x00000000
        /*0010*/ 	.short	0x0003
        /*0012*/ 	.short	0x0018
        /*0014*/ 	.byte	0x00, 0xf0, 0x11, 0x00


	//----- nvinfo : EIATTR_KPARAM_INFO
	.align		4
.L_9:
        /*0018*/ 	.byte	0x04, 0x17
        /*001a*/ 	.short	(.L_11 - .L_10)
.L_10:
        /*001c*/ 	.word	0x00000000
        /*0020*/ 	.short	0x0002
        /*0022*/ 	.short	0x0010
        /*0024*/ 	.byte	0x00, 0xf5, 0x21, 0x00


	//----- nvinfo : EIATTR_KPARAM_INFO
	.align		4
.L_11:
        /*0028*/ 	.byte	0x04, 0x17
        /*002a*/ 	.short	(.L_13 - .L_12)
.L_12:
        /*002c*/ 	.word	0x00000000
        /*0030*/ 	.short	0x0001
        /*0032*/ 	.short	0x0008
        /*0034*/ 	.byte	0x00, 0xf5, 0x21, 0x00


	//----- nvinfo : EIATTR_KPARAM_INFO
	.align		4
.L_13:
        /*0038*/ 	.byte	0x04, 0x17
        /*003a*/ 	.short	(.L_15 - .L_14)
.L_14:
        /*003c*/ 	.word	0x00000000
        /*0040*/ 	.short	0x0000
        /*0042*/ 	.short	0x0000
        /*0044*/ 	.byte	0x00, 0xf5, 0x21, 0x00


	//----- nvinfo : EIATTR_SPARSE_MMA_MASK
	.align		4
.L_15:
        /*0048*/ 	.byte	0x03, 0x50
        /*004a*/ 	.short	0x0000


	//----- nvinfo : EIATTR_MAXREG_COUNT
	.align		4
        /*004c*/ 	.byte	0x03, 0x1b
        /*004e*/ 	.short	0x00ff


	//----- nvinfo : EIATTR_MERCURY_ISA_VERSION
	.align		4
        /*0050*/ 	.byte	0x03, 0x5f
        /*0052*/ 	.short	0x0101


	//----- nvinfo : EIATTR_VRC_CTA_INIT_COUNT
	.align		4
        /*0054*/ 	.byte	0x02, 0x4a
	.zero		1
	.zero		1


	//----- nvinfo : EIATTR_EXIT_INSTR_OFFSETS
	.align		4
        /*0058*/ 	.byte	0x04, 0x1c
        /*005a*/ 	.short	(.L_17 - .L_16)


	//   ....[0]....
.L_16:
        /*005c*/ 	.word	0x00000ab0


	//----- nvinfo : EIATTR_CBANK_PARAM_SIZE
	.align		4
.L_17:
        /*0060*/ 	.byte	0x03, 0x19
        /*0062*/ 	.short	0x001c


	//----- nvinfo : EIATTR_PARAM_CBANK
	.align		4
        /*0064*/ 	.byte	0x04, 0x0a
        /*0066*/ 	.short	(.L_19 - .L_18)
	.align		4
.L_18:
        /*0068*/ 	.word	index@(.nv.constant0._Z6matMulPiS_S_i)
        /*006c*/ 	.short	0x0380
        /*006e*/ 	.short	0x001c


	//----- nvinfo : EIATTR_SW_WAR
	.align		4
.L_19:
        /*0070*/ 	.byte	0x04, 0x36
        /*0072*/ 	.short	(.L_21 - .L_20)
.L_20:
        /*0074*/ 	.word	0x00000008
.L_21:


//--------------------- .nv.callgraph             --------------------------
	.section	.nv.callgraph,"",@"SHT_CUDA_CALLGRAPH"
	.align	4
	.sectionentsize	8
	.align		4
        /*0000*/ 	.word	0x00000000
	.align		4
        /*0004*/ 	.word	0xffffffff
	.align		4
        /*0008*/ 	.word	0x00000000
	.align		4
        /*000c*/ 	.word	0xfffffffe
	.align		4
        /*0010*/ 	.word	0x00000000
	.align		4
        /*0014*/ 	.word	0xfffffffd
	.align		4
        /*0018*/ 	.word	0x00000000
	.align		4
        /*001c*/ 	.word	0xfffffffc


//--------------------- .text._Z6matMulPiS_S_i    --------------------------
	.section	.text._Z6matMulPiS_S_i,"ax",@progbits
	.align	128
        .global         _Z6matMulPiS_S_i
        .type           _Z6matMulPiS_S_i,@function
        .size           _Z6matMulPiS_S_i,(.L_x_5 - _Z6matMulPiS_S_i)
        .other          _Z6matMulPiS_S_i,@"STO_CUDA_ENTRY STV_DEFAULT"
_Z6matMulPiS_S_i:
.text._Z6matMulPiS_S_i:
[----:B------:R-:W-:Y:S01]  /*0000*/  LDC R1, c[0x0][0x37c] ;  /* 0x0000df00ff017b82 */ /* 0x000fe20000000800 */
[----:B------:R-:W0:Y:S01]  /*0010*/  S2R R0, SR_TID.Y ;  /* 0x0000000000007919 */ /* 0x000e220000002200 */
[----:B------:R-:W1:Y:S06]  /*0020*/  LDCU UR18, c[0x0][0x398] ;  /* 0x00007300ff1277ac */ /* 0x000e6c0008000800 */
[----:B------:R-:W0:Y:S01]  /*0030*/  LDC R3, c[0x0][0x364] ;  /* 0x0000d900ff037b82 */ /* 0x000e220000000800 */
[----:B------:R-:W-:Y:S01]  /*0040*/  HFMA2 R12, -RZ, RZ, 0, 0 ;  /* 0x00000000ff0c7431 */ /* 0x000fe200000001ff */
[----:B------:R-:W2:Y:S01]  /*0050*/  S2R R13, SR_TID.X ;  /* 0x00000000000d7919 */ /* 0x000ea20000002100 */
[----:B------:R-:W3:Y:S05]  /*0060*/  LDCU.64 UR16, c[0x0][0x358] ;  /* 0x00006b00ff1077ac */ /* 0x000eea0008000a00 */
[----:B------:R-:W0:Y:S08]  /*0070*/  S2UR UR4, SR_CTAID.Y ;  /* 0x00000000000479c3 */ /* 0x000e300000002600 */
[----:B------:R-:W2:Y:S01]  /*0080*/  S2UR UR5, SR_CTAID.X ;  /* 0x00000000000579c3 */ /* 0x000ea20000002500 */
[----:B-1----:R-:W-:-:S07]  /*0090*/  UISETP.GE.AND UP0, UPT, UR18, 0x1, UPT ;  /* 0x000000011200788c */ /* 0x002fce000bf06270 */
[----:B------:R-:W2:Y:S01]  /*00a0*/  LDC R2, c[0x0][0x360] ;  /* 0x0000d800ff027b82 */ /* 0x000ea20000000800 */
[----:B0-----:R-:W-:Y:S02]  /*00b0*/  IMAD R0, R3, UR4, R0 ;  /* 0x0000000403007c24 */ /* 0x001fe4000f8e0200 */
[----:B--2---:R-:W-:Y:S01]  /*00c0*/  IMAD R13, R2, UR5, R13 ;  /* 0x00000005020d7c24 */ /* 0x004fe2000f8e020d */
[----:B---3--:R-:W-:Y:S06]  /*00d0*/  BRA.U !UP0, `(.L_x_0) ;  /* 0x0000000908647547 */ /* 0x008fec000b800000 */
[----:B------:R-:W-:Y:S02]  /*00e0*/  UISETP.GE.U32.AND UP1, UPT, UR18, 0x8, UPT ;  /* 0x000000081200788c */ /* 0x000fe4000bf26070 */
[----:B------:R-:W-:Y:S01]  /*00f0*/  IMAD R5, R0, UR18, RZ ;  /* 0x0000001200057c24 */ /* 0x000fe2000f8e02ff */
[----:B------:R-:W-:Y:S01]  /*0100*/  ULOP3.LUT UR19, UR18, 0x7, URZ, 0xc0, !UPT ;  /* 0x0000000712137892 */ /* 0x000fe2000f8ec0ff */
[----:B------:R-:W-:Y:S01]  /*0110*/  MOV R12, RZ ;  /* 0x000000ff000c7202 */ /* 0x000fe20000000f00 */
[----:B------:R-:W-:Y:S02]  /*0120*/  UMOV UR4, URZ ;  /* 0x000000ff00047c82 */ /* 0x000fe40008000000 */
[----:B------:R-:W-:Y:S02]  /*0130*/  UISETP.NE.AND UP0, UPT, UR19, URZ, UPT ;  /* 0x000000ff1300728c */ /* 0x000fe4000bf05270 */
[----:B------:R-:W-:Y:S09]  /*0140*/  BRA.U !UP1, `(.L_x_1) ;  /* 0x0000000509087547 */ /* 0x000ff2000b800000 */
[----:B------:R-:W0:Y:S01]  /*0150*/  LDCU.128 UR20, c[0x0][0x380] ;  /* 0x00007000ff1477ac */ /* 0x000e220008000c00 */
[----:B------:R-:W-:Y:S02]  /*0160*/  MOV R12, RZ ;  /* 0x000000ff000c7202 */ /* 0x000fe40000000f00 */
[----:B------:R-:W-:Y:S01]  /*0170*/  MOV R14, R13 ;  /* 0x0000000d000e7202 */ /* 0x000fe20000000f00 */
[----:B------:R-:W-:-:S04]  /*0180*/  ULOP3.LUT UR4, UR18, 0x7ffffff8, URZ, 0xc0, !UPT ;  /* 0x7ffffff812047892 */ /* 0x000fc8000f8ec0ff */
[----:B------:R-:W-:Y:S01]  /*0190*/  UIADD3 UR5, UPT, UPT, -UR4, URZ, URZ ;  /* 0x000000ff04057290 */ /* 0x000fe2000fffe1ff */
[----:B0-----:R-:W-:Y:S01]  /*01a0*/  MOV R2, UR20 ;  /* 0x0000001400027c02 */ /* 0x001fe20008000f00 */
[----:B------:R-:W-:Y:S01]  /*01b0*/  UIMAD.WIDE.U32 UR6, UR18, 0xc, UR22 ;  /* 0x0000000c120678a5 */ /* 0x000fe2000f8e0016 */
[----:B------:R-:W-:Y:S01]  /*01c0*/  MOV R3, UR21 ;  /* 0x0000001500037c02 */ /* 0x000fe20008000f00 */
[----:B------:R-:W-:Y:S02]  /*01d0*/  UIMAD.WIDE.U32 UR8, UR18, 0x10, UR22 ;  /* 0x00000010120878a5 */ /* 0x000fe4000f8e0016 */
[----:B------:R-:W-:Y:S01]  /*01e0*/  UIMAD.WIDE.U32 UR10, UR18, 0x14, UR22 ;  /* 0x00000014120a78a5 */ /* 0x000fe2000f8e0016 */
[----:B------:R-:W-:Y:S01]  /*01f0*/  IMAD.WIDE.U32 R2, R5, 0x4, R2 ;  /* 0x0000000405027825 */ /* 0x000fe200078e0002 */
[----:B------:R-:W-:Y:S02]  /*0200*/  UIMAD.WIDE.U32 UR12, UR18, 0x18, UR22 ;  /* 0x00000018120c78a5 */ /* 0x000fe4000f8e0016 */
[----:B------:R-:W-:Y:S01]  /*0210*/  UIMAD.WIDE.U32 UR14, UR18, 0x1c, UR22 ;  /* 0x0000001c120e78a5 */ /* 0x000fe2000f8e0016 */
[----:B------:R-:W-:-:S04]  /*0220*/  IADD3 R2, P0, PT, R2, 0x10, RZ ;  /* 0x0000001002027810 */ /* 0x000fc80007f1e0ff */
[----:B------:R-:W-:-:S09]  /*0230*/  IADD3.X R3, PT, PT, RZ, R3, RZ, P0, !PT ;  /* 0x00000003ff037210 */ /* 0x000fd200007fe4ff */
.L_x_2:
[----:B------:R-:W-:Y:S01]  /*0240*/  HFMA2 R23, -RZ, RZ, 0, 2.384185791015625e-07 ;  /* 0x00000004ff177431 */ /* 0x000fe200000001ff */
[----:B------:R-:W-:Y:S01]  /*0250*/  UIMAD.WIDE.U32 UR24, UR18, 0x4, UR22 ;  /* 0x00000004121878a5 */ /* 0x000fe2000f8e0016 */
[----:B------:R-:W2:Y:S01]  /*0260*/  LDG.E R21, desc[UR16][R2.64+-0x10] ;  /* 0xfffff01002157981 */ /* 0x000ea2000c1e1900 */
[----:B------:R-:W-:Y:S01]  /*0270*/  UIMAD.WIDE.U32 UR20, UR18, 0x8, UR22 ;  /* 0x00000008121478a5 */ /* 0x000fe2000f8e0016 */
[----:B------:R-:W-:Y:S02]  /*0280*/  IMAD.MOV.U32 R11, RZ, RZ, 0x4 ;  /* 0x00000004ff0b7424 */ /* 0x000fe400078e00ff */
[----:B------:R-:W-:Y:S01]  /*0290*/  HFMA2 R7, -RZ, RZ, 0, 2.384185791015625e-07 ;  /* 0x00000004ff077431 */ /* 0x000fe200000001ff */
[----:B------:R-:W3:Y:S01]  /*02a0*/  LDG.E R19, desc[UR16][R2.64+-0xc] ;  /* 0xfffff41002137981 */ /* 0x000ee2000c1e1900 */
[----:B------:R-:W-:Y:S02]  /*02b0*/  MOV R8, UR24 ;  /* 0x0000001800087c02 */ /* 0x000fe40008000f00 */
[----:B------:R-:W-:Y:S01]  /*02c0*/  MOV R9, UR25 ;  /* 0x0000001900097c02 */ /* 0x000fe20008000f00 */
[C---:B------:R-:W-:Y:S01]  /*02d0*/  IMAD.WIDE R22, R14.reuse, R23, UR22 ;  /* 0x000000160e167e25 */ /* 0x040fe2000f8e0217 */
[----:B------:R-:W-:Y:S01]  /*02e0*/  MOV R24, UR20 ;  /* 0x0000001400187c02 */ /* 0x000fe20008000f00 */
[----:B------:R-:W4:Y:S01]  /*02f0*/  LDG.E R17, desc[UR16][R2.64+-0x8] ;  /* 0xfffff81002117981 */ /* 0x000f22000c1e1900 */
[----:B------:R-:W-:Y:S01]  /*0300*/  MOV R25, UR21 ;  /* 0x0000001500197c02 */ /* 0x000fe20008000f00 */
[----:B------:R-:W-:-:S02]  /*0310*/  IMAD.WIDE R8, R14, 0x4, R8 ;  /* 0x000000040e087825 */ /* 0x000fc400078e0208 */
[----:B------:R-:W2:Y:S02]  /*0320*/  LDG.E R22, desc[UR16][R22.64] ;  /* 0x0000001016167981 */ /* 0x000ea4000c1e1900 */
[C---:B------:R-:W-:Y:S01]  /*0330*/  IMAD.WIDE R24, R14.reuse, 0x4, R24 ;  /* 0x000000040e187825 */ /* 0x040fe200078e0218 */
[----:B------:R-:W-:Y:S01]  /*0340*/  MOV R5, 0x4 ;  /* 0x0000000400057802 */ /* 0x000fe20000000f00 */
[----:B------:R0:W3:Y:S02]  /*0350*/  LDG.E R20, desc[UR16][R8.64] ;  /* 0x0000001008147981 */ /* 0x0000e4000c1e1900 */
[C---:B------:R-:W-:Y:S02]  /*0360*/  IMAD.WIDE R10, R14.reuse, R11, UR6 ;  /* 0x000000060e0a7e25 */ /* 0x040fe4000f8e020b */
[----:B------:R-:W4:Y:S02]  /*0370*/  LDG.E R18, desc[UR16][R24.64] ;  /* 0x0000001018127981 */ /* 0x000f24000c1e1900 */
[----:B------:R-:W-:-:S04]  /*0380*/  IMAD.WIDE R4, R14, R5, UR8 ;  /* 0x000000080e047e25 */ /* 0x000fc8000f8e0205 */
[----:B------:R-:W-:Y:S01]  /*0390*/  HFMA2 R27, -RZ, RZ, 0, 2.384185791015625e-07 ;  /* 0x00000004ff1b7431 */ /* 0x000fe200000001ff */
[----:B------:R1:W5:Y:S01]  /*03a0*/  LDG.E R16, desc[UR16][R10.64] ;  /* 0x000000100a107981 */ /* 0x000362000c1e1900 */
[----:B0-----:R-:W-:-:S03]  /*03b0*/  MOV R9, 0x4 ;  /* 0x0000000400097802 */ /* 0x001fc60000000f00 */
[----:B------:R-:W5:Y:S01]  /*03c0*/  LDG.E R15, desc[UR16][R2.64+-0x4] ;  /* 0xfffffc10020f7981 */ /* 0x000f62000c1e1900 */
[----:B------:R-:W-:-:S03]  /*03d0*/  IMAD.WIDE R6, R14, R7, UR10 ;  /* 0x0000000a0e067e25 */ /* 0x000fc6000f8e0207 */
[----:B------:R0:W5:Y:S01]  /*03e0*/  LDG.E R4, desc[UR16][R4.64] ;  /* 0x0000001004047981 */ /* 0x000162000c1e1900 */
[----:B------:R-:W-:-:S03]  /*03f0*/  IMAD.WIDE R8, R14, R9, UR12 ;  /* 0x0000000c0e087e25 */ /* 0x000fc6000f8e0209 */
[----:B------:R-:W5:Y:S01]  /*0400*/  LDG.E R23, desc[UR16][R2.64] ;  /* 0x0000001002177981 */ /* 0x000f62000c1e1900 */
[----:B-1----:R-:W-:-:S03]  /*0410*/  IMAD.WIDE R10, R14, R27, UR14 ;  /* 0x0000000e0e0a7e25 */ /* 0x002fc6000f8e021b */
[----:B------:R-:W5:Y:S04]  /*0420*/  LDG.E R7, desc[UR16][R6.64] ;  /* 0x0000001006077981 */ /* 0x000f68000c1e1900 */
[----:B------:R-:W5:Y:S04]  /*0430*/  LDG.E R24, desc[UR16][R2.64+0x4] ;  /* 0x0000041002187981 */ /* 0x000f68000c1e1900 */
[----:B------:R-:W5:Y:S04]  /*0440*/  LDG.E R8, desc[UR16][R8.64] ;  /* 0x0000001008087981 */ /* 0x000f68000c1e1900 */
[----:B------:R-:W5:Y:S04]  /*0450*/  LDG.E R25, desc[UR16][R2.64+0x8] ;  /* 0x0000081002197981 */ /* 0x000f68000c1e1900 */
[----:B------:R-:W5:Y:S04]  /*0460*/  LDG.E R10, desc[UR16][R10.64] ;  /* 0x000000100a0a7981 */ /* 0x000f68000c1e1900 */
[----:B------:R1:W5:Y:S01]  /*0470*/  LDG.E R27, desc[UR16][R2.64+0xc] ;  /* 0x00000c10021b7981 */ /* 0x000362000c1e1900 */
[----:B------:R-:W-:-:S04]  /*0480*/  UIADD3 UR5, UPT, UPT, UR5, 0x8, URZ ;  /* 0x0000000805057890 */ /* 0x000fc8000fffe0ff */
[----:B------:R-:W-:Y:S01]  /*0490*/  UISETP.NE.AND UP1, UPT, UR5, URZ, UPT ;  /* 0x000000ff0500728c */ /* 0x000fe2000bf25270 */
[----:B0-----:R-:W-:Y:S02]  /*04a0*/  MOV R5, UR18 ;  /* 0x0000001200057c02 */ /* 0x001fe40008000f00 */
[----:B-1----:R-:W-:Y:S02]  /*04b0*/  IADD3 R2, P0, PT, R2, 0x20, RZ ;  /* 0x0000002002027810 */ /* 0x002fe40007f1e0ff */
[----:B------:R-:W-:Y:S02]  /*04c0*/  LEA R14, R5, R14, 0x3 ;  /* 0x0000000e050e7211 */ /* 0x000fe400078e18ff */
[----:B------:R-:W-:Y:S01]  /*04d0*/  IADD3.X R3, PT, PT, RZ, R3, RZ, P0, !PT ;  /* 0x00000003ff037210 */ /* 0x000fe200007fe4ff */
[----:B--2---:R-:W-:-:S04]  /*04e0*/  IMAD R21, R21, R22, R12 ;  /* 0x0000001615157224 */ /* 0x004fc800078e020c */
[----:B---3--:R-:W-:-:S04]  /*04f0*/  IMAD R19, R19, R20, R21 ;  /* 0x0000001413137224 */ /* 0x008fc800078e0215 */
[----:B----4-:R-:W-:-:S04]  /*0500*/  IMAD R17, R17, R18, R19 ;  /* 0x0000001211117224 */ /* 0x010fc800078e0213 */
[----:B-----5:R-:W-:-:S04]  /*0510*/  IMAD R15, R15, R16, R17 ;  /* 0x000000100f0f7224 */ /* 0x020fc800078e0211 */
[----:B------:R-:W-:-:S04]  /*0520*/  IMAD R4, R23, R4, R15 ;  /* 0x0000000417047224 */ /* 0x000fc800078e020f */
[----:B------:R-:W-:-:S04]  /*0530*/  IMAD R4, R24, R7, R4 ;  /* 0x0000000718047224 */ /* 0x000fc800078e0204 */
[----:B------:R-:W-:-:S04]  /*0540*/  IMAD R4, R25, R8, R4 ;  /* 0x0000000819047224 */ /* 0x000fc800078e0204 */
[----:B------:R-:W-:Y:S01]  /*0550*/  IMAD R12, R27, R10, R4 ;  /* 0x0000000a1b0c7224 */ /* 0x000fe200078e0204 */
[----:B------:R-:W-:Y:S06]  /*0560*/  BRA.U UP1, `(.L_x_2) ;  /* 0xfffffffd01347547 */ /* 0x000fec000b83ffff */
.L_x_1:
[----:B------:R-:W-:Y:S05]  /*0570*/  BRA.U !UP0, `(.L_x_0) ;  /* 0x00000005083c7547 */ /* 0x000fea000b800000 */
[----:B------:R-:W-:Y:S01]  /*0580*/  UISETP.GE.U32.AND UP0, UPT, UR19, 0x4, UPT ;  /* 0x000000041300788c */ /* 0x000fe2000bf06070 */
[----:B------:R-:W-:Y:S01]  /*0590*/  IMAD R2, R0, UR18, RZ ;  /* 0x0000001200027c24 */ /* 0x000fe2000f8e02ff */
[----:B------:R-:W-:-:S04]  /*05a0*/  ULOP3.LUT UR5, UR18, 0x3, URZ, 0xc0, !UPT ;  /* 0x0000000312057892 */ /* 0x000fc8000f8ec0ff */
[----:B------:R-:W-:-:S03]  /*05b0*/  UISETP.NE.AND UP1, UPT, UR5, URZ, UPT ;  /* 0x000000ff0500728c */ /* 0x000fc6000bf25270 */
[----:B------:R-:W-:Y:S08]  /*05c0*/  BRA.U !UP0, `(.L_x_3) ;  /* 0x00000001087c7547 */ /* 0x000ff0000b800000 */
[----:B------:R-:W0:Y:S01]  /*05d0*/  LDC.64 R6, c[0x0][0x388] ;  /* 0x0000e200ff067b82 */ /* 0x000e220000000a00 */
[----:B------:R-:W1:Y:S01]  /*05e0*/  LDCU.64 UR6, c[0x0][0x380] ;  /* 0x00007000ff0677ac */ /* 0x000e620008000a00 */
[----:B------:R-:W-:Y:S01]  /*05f0*/  MOV R4, UR4 ;  /* 0x0000000400047c02 */ /* 0x000fe20008000f00 */
[C---:B------:R-:W-:Y:S01]  /*0600*/  VIADD R3, R2.reuse, UR4 ;  /* 0x0000000402037c36 */ /* 0x040fe20008000000 */
[----:B------:R-:W-:Y:S02]  /*0610*/  MOV R11, UR18 ;  /* 0x00000012000b7c02 */ /* 0x000fe40008000f00 */
[----:B------:R-:W-:Y:S01]  /*0620*/  IADD3 R14, P0, PT, R2, UR4, RZ ;  /* 0x00000004020e7c10 */ /* 0x000fe2000ff1e0ff */
[----:B------:R-:W-:Y:S01]  /*0630*/  IMAD R5, R4, UR18, R13 ;  /* 0x0000001204057c24 */ /* 0x000fe2000f8e020d */
[----:B------:R-:W2:Y:S01]  /*0640*/  LDC.64 R8, c[0x0][0x380] ;  /* 0x0000e000ff087b82 */ /* 0x000ea20000000a00 */
[----:B------:R-:W-:Y:S02]  /*0650*/  MOV R15, UR18 ;  /* 0x00000012000f7c02 */ /* 0x000fe40008000f00 */
[----:B------:R-:W-:Y:S01]  /*0660*/  MOV R17, UR18 ;  /* 0x0000001200117c02 */ /* 0x000fe20008000f00 */
[----:B0-----:R-:W-:-:S04]  /*0670*/  IMAD.WIDE R6, R5, 0x4, R6 ;  /* 0x0000000405067825 */ /* 0x001fc800078e0206 */
[----:B------:R-:W-:Y:S02]  /*0680*/  IMAD.WIDE.U32 R10, R11, 0x4, R6 ;  /* 0x000000040b0a7825 */ /* 0x000fe400078e0006 */
[----:B------:R-:W3:Y:S02]  /*0690*/  LDG.E R6, desc[UR16][R6.64] ;  /* 0x0000001006067981 */ /* 0x000ee4000c1e1900 */
[----:B--2---:R-:W-:Y:S01]  /*06a0*/  IMAD.WIDE.U32 R8, R3, 0x4, R8 ;  /* 0x0000000403087825 */ /* 0x004fe200078e0008 */
[----:B------:R-:W-:Y:S02]  /*06b0*/  IADD3.X R3, PT, PT, RZ, RZ, RZ, P0, !PT ;  /* 0x000000ffff037210 */ /* 0x000fe400007fe4ff */
[----:B-1----:R-:W-:-:S03]  /*06c0*/  LEA R4, P0, R14, UR6, 0x2 ;  /* 0x000000060e047c11 */ /* 0x002fc6000f8010ff */
[----:B------:R-:W3:Y:S01]  /*06d0*/  LDG.E R9, desc[UR16][R8.64] ;  /* 0x0000001008097981 */ /* 0x000ee2000c1e1900 */
[----:B------:R-:W-:Y:S01]  /*06e0*/  LEA.HI.X R5, R14, UR7, R3, 0x2, P0 ;  /* 0x000000070e057c11 */ /* 0x000fe200080f1403 */
[----:B------:R-:W-:Y:S02]  /*06f0*/  IMAD.WIDE.U32 R14, R15, 0x4, R10 ;  /* 0x000000040f0e7825 */ /* 0x000fe400078e000a */
[----:B------:R-:W2:Y:S04]  /*0700*/  LDG.E R3, desc[UR16][R10.64] ;  /* 0x000000100a037981 */ /* 0x000ea8000c1e1900 */
[----:B------:R-:W2:Y:S01]  /*0710*/  LDG.E R18, desc[UR16][R4.64+0x4] ;  /* 0x0000041004127981 */ /* 0x000ea2000c1e1900 */
[----:B------:R-:W-:-:S03]  /*0720*/  IMAD.WIDE.U32 R16, R17, 0x4, R14 ;  /* 0x0000000411107825 */ /* 0x000fc600078e000e */
[----:B------:R-:W4:Y:S04]  /*0730*/  LDG.E R19, desc[UR16][R14.64] ;  /* 0x000000100e137981 */ /* 0x000f28000c1e1900 */
[----:B------:R-:W4:Y:S04]  /*0740*/  LDG.E R20, desc[UR16][R4.64+0x8] ;  /* 0x0000081004147981 */ /* 0x000f28000c1e1900 */
[----:B------:R-:W5:Y:S04]  /*0750*/  LDG.E R22, desc[UR16][R4.64+0xc] ;  /* 0x00000c1004167981 */ /* 0x000f68000c1e1900 */
[----:B------:R-:W5:Y:S01]  /*0760*/  LDG.E R16, desc[UR16][R16.64] ;  /* 0x0000001010107981 */ /* 0x000f62000c1e1900 */
[----:B------:R-:W-:Y:S01]  /*0770*/  UIADD3 UR4, UPT, UPT, UR4, 0x4, URZ ;  /* 0x0000000404047890 */ /* 0x000fe2000fffe0ff */
[----:B---3--:R-:W-:-:S04]  /*0780*/  IMAD R9, R9, R6, R12 ;  /* 0x0000000609097224 */ /* 0x008fc800078e020c */
[----:B--2---:R-:W-:-:S04]  /*0790*/  IMAD R3, R18, R3, R9 ;  /* 0x0000000312037224 */ /* 0x004fc800078e0209 */
[----:B----4-:R-:W-:-:S04]  /*07a0*/  IMAD R3, R20, R19, R3 ;  /* 0x0000001314037224 */ /* 0x010fc800078e0203 */
[----:B-----5:R-:W-:-:S07]  /*07b0*/  IMAD R12, R22, R16, R3 ;  /* 0x00000010160c7224 */ /* 0x020fce00078e0203 */
.L_x_3:
[----:B------:R-:W-:Y:S05]  /*07c0*/  BRA.U !UP1, `(.L_x_0) ;  /* 0x0000000109a87547 */ /* 0x000fea000b800000 */
[----:B------:R-:W-:Y:S01]  /*07d0*/  UISETP.NE.AND UP0, UPT, UR5, 0x1, UPT ;  /* 0x000000010500788c */ /* 0x000fe2000bf05270 */
[----:B------:R-:W-:Y:S01]  /*07e0*/  MOV R4, UR4 ;  /* 0x0000000400047c02 */ /* 0x000fe20008000f00 */
[----:B------:R-:W-:Y:S02]  /*07f0*/  ULOP3.LUT UR5, UR18, 0x1, URZ, 0xc0, !UPT ;  /* 0x0000000112057892 */ /* 0x000fe4000f8ec0ff */
[----:B------:R-:W-:Y:S02]  /*0800*/  MOV R17, UR18 ;  /* 0x0000001200117c02 */ /* 0x000fe40008000f00 */
[----:B------:R-:W-:Y:S01]  /*0810*/  UISETP.NE.U32.AND UP1, UPT, UR5, 0x1, UPT ;  /* 0x000000010500788c */ /* 0x000fe2000bf25070 */
[----:B------:R-:W-:-:S04]  /*0820*/  PLOP3.LUT P1, PT, PT, PT, UP0, 0x80, 0x8 ;  /* 0x000000000008781c */ /* 0x000fc80003f2f008 */
[----:B------:R-:W0:Y:S01]  /*0830*/  @UP0 LDCU.128 UR8, c[0x0][0x380] ;  /* 0x00007000ff0807ac */ /* 0x000e220008000c00 */
[----:B------:R-:W-:Y:S01]  /*0840*/  PLOP3.LUT P0, PT, PT, PT, UP1, 0x80, 0x8 ;  /* 0x000000000008781c */ /* 0x000fe20003f0f018 */
[----:B------:R-:W1:Y:S04]  /*0850*/  @UP0 LDCU.64 UR6, c[0x0][0x380] ;  /* 0x00007000ff0607ac */ /* 0x000e680008000a00 */
[----:B------:R-:W2:Y:S03]  /*0860*/  @!UP1 LDCU.128 UR12, c[0x0][0x380] ;  /* 0x00007000ff0c97ac */ /* 0x000ea60008000c00 */
[C---:B------:R-:W-:Y:S02]  /*0870*/  @P1 IADD3 R3, PT, PT, R2.reuse, UR4, RZ ;  /* 0x0000000402031c10 */ /* 0x040fe4000fffe0ff */
[----:B------:R-:W-:Y:S01]  /*0880*/  @P1 IADD3 R5, P2, PT, R2, UR4, RZ ;  /* 0x0000000402051c10 */ /* 0x000fe2000ff5e0ff */
[----:B------:R-:W-:-:S03]  /*0890*/  @UP0 UIADD3 UR4, UPT, UPT, UR4, 0x2, URZ ;  /* 0x0000000204040890 */ /* 0x000fc6000fffe0ff */
[----:B------:R-:W-:Y:S02]  /*08a0*/  @P1 IADD3.X R8, PT, PT, RZ, RZ, RZ, P2, !PT ;  /* 0x000000ffff081210 */ /* 0x000fe400017fe4ff */
[----:B0-----:R-:W-:Y:S01]  /*08b0*/  MOV R14, UR8 ;  /* 0x00000008000e7c02 */ /* 0x001fe20008000f00 */
[----:B------:R-:W-:Y:S01]  /*08c0*/  IMAD.U32 R6, RZ, RZ, UR10 ;  /* 0x0000000aff067e24 */ /* 0x000fe2000f8e00ff */
[----:B------:R-:W-:Y:S02]  /*08d0*/  MOV R15, UR9 ;  /* 0x00000009000f7c02 */ /* 0x000fe40008000f00 */
[----:B------:R-:W-:Y:S01]  /*08e0*/  MOV R7, UR11 ;  /* 0x0000000b00077c02 */ /* 0x000fe20008000f00 */
[----:B------:R-:W-:-:S04]  /*08f0*/  @P1 IMAD.WIDE.U32 R14, R3, 0x4, R14 ;  /* 0x00000004030e1825 */ /* 0x000fc800078e000e */
[----:B------:R-:W-:Y:S01]  /*0900*/  @P1 IMAD R3, R4, UR18, R13 ;  /* 0x0000001204031c24 */ /* 0x000fe2000f8e020d */
[----:B-1----:R-:W-:Y:S02]  /*0910*/  @P1 LEA R4, P2, R5, UR6, 0x2 ;  /* 0x0000000605041c11 */ /* 0x002fe4000f8410ff */
[----:B------:R-:W-:Y:S01]  /*0920*/  MOV R18, UR4 ;  /* 0x0000000400127c02 */ /* 0x000fe20008000f00 */
[----:B------:R-:W-:Y:S01]  /*0930*/  @P1 IMAD.WIDE R6, R3, 0x4, R6 ;  /* 0x0000000403061825 */ /* 0x000fe200078e0206 */
[----:B------:R-:W-:Y:S01]  /*0940*/  @P1 LEA.HI.X R5, R5, UR7, R8, 0x2, P2 ;  /* 0x0000000705051c11 */ /* 0x000fe200090f1408 */
[----:B------:R-:W3:Y:S01]  /*0950*/  @P1 LDG.E R3, desc[UR16][R14.64] ;  /* 0x000000100e031981 */ /* 0x000ee2000c1e1900 */
[----:B--2---:R-:W-:Y:S01]  /*0960*/  MOV R8, UR12 ;  /* 0x0000000c00087c02 */ /* 0x004fe20008000f00 */
[----:B------:R-:W-:Y:S01]  /*0970*/  @!P0 IMAD R21, R18, UR18, R13 ;  /* 0x0000001212158c24 */ /* 0x000fe2000f8e020d */
[----:B------:R-:W-:Y:S01]  /*0980*/  MOV R9, UR13 ;  /* 0x0000000d00097c02 */ /* 0x000fe20008000f00 */
[----:B------:R-:W-:Y:S01]  /*0990*/  @P1 IMAD.WIDE.U32 R16, R17, 0x4, R6 ;  /* 0x0000000411101825 */ /* 0x000fe200078e0006 */
[----:B------:R-:W-:Y:S01]  /*09a0*/  @!P0 IADD3 R19, PT, PT, R2, UR4, RZ ;  /* 0x0000000402138c10 */ /* 0x000fe2000fffe0ff */
[----:B------:R-:W3:Y:S01]  /*09b0*/  @P1 LDG.E R6, desc[UR16][R6.64] ;  /* 0x0000001006061981 */ /* 0x000ee2000c1e1900 */
[----:B------:R-:W-:-:S02]  /*09c0*/  MOV R10, UR14 ;  /* 0x0000000e000a7c02 */ /* 0x000fc40008000f00 */
[----:B------:R-:W-:Y:S01]  /*09d0*/  MOV R11, UR15 ;  /* 0x0000000f000b7c02 */ /* 0x000fe20008000f00 */
[----:B------:R-:W-:Y:S01]  /*09e0*/  @!P0 IMAD.WIDE.U32 R8, R19, 0x4, R8 ;  /* 0x0000000413088825 */ /* 0x000fe200078e0008 */
[----:B------:R-:W2:Y:S03]  /*09f0*/  @P1 LDG.E R16, desc[UR16][R16.64] ;  /* 0x0000001010101981 */ /* 0x000ea6000c1e1900 */
[----:B------:R-:W-:Y:S01]  /*0a00*/  @!P0 IMAD.WIDE R10, R21, 0x4, R10 ;  /* 0x00000004150a8825 */ /* 0x000fe200078e020a */
[----:B------:R-:W2:Y:S04]  /*0a10*/  @P1 LDG.E R4, desc[UR16][R4.64+0x4] ;  /* 0x0000041004041981 */ /* 0x000ea8000c1e1900 */
[----:B------:R-:W4:Y:S04]  /*0a20*/  @!P0 LDG.E R9, desc[UR16][R8.64] ;  /* 0x0000001008098981 */ /* 0x000f28000c1e1900 */
[----:B------:R-:W4:Y:S01]  /*0a30*/  @!P0 LDG.E R10, desc[UR16][R10.64] ;  /* 0x000000100a0a8981 */ /* 0x000f22000c1e1900 */
[----:B---3--:R-:W-:-:S04]  /*0a40*/  @P1 IMAD R3, R3, R6, R12 ;  /* 0x0000000603031224 */ /* 0x008fc800078e020c */
[----:B--2---:R-:W-:-:S04]  /*0a50*/  @P1 IMAD R12, R4, R16, R3 ;  /* 0x00000010040c1224 */ /* 0x004fc800078e0203 */
[----:B----4-:R-:W-:-:S07]  /*0a60*/  @!P0 IMAD R12, R9, R10, R12 ;  /* 0x0000000a090c8224 */ /* 0x010fce00078e020c */
.L_x_0:
[----:B------:R-:W0:Y:S01]  /*0a70*/  LDC.64 R2, c[0x0][0x390] ;  /* 0x0000e400ff027b82 */ /* 0x000e220000000a00 */
[----:B------:R-:W-:-:S04]  /*0a80*/  IMAD R13, R0, UR18, R13 ;  /* 0x00000012000d7c24 */ /* 0x000fc8000f8e020d */
[----:B0-----:R-:W-:-:S05]  /*0a90*/  IMAD.WIDE R2, R13, 0x4, R2 ;  /* 0x000000040d027825 */ /* 0x001fca00078e0202 */
[----:B------:R-:W-:Y:S01]  /*0aa0*/  STG.E desc[UR16][R2.64], R12 ;  /* 0x0000000c02007986 */ /* 0x000fe2000c101910 */
[----:B------:R-:W-:Y:S05]  /*0ab0*/  EXIT ;  /* 0x000000000000794d */ /* 0x000fea0003800000 */
.L_x_4:
[----:B------:R-:W-:-:S00]  /*0ac0*/  BRA `(.L_x_4) ;  /* 0xfffffffc00fc7947 */ /* 0x000fc0000383ffff */
[----:B------:R-:W-:-:S00]  /*0ad0*/  NOP ;  /* 0x0000000000007918 */ /* 0x000fc00000000000 */
        /* <DEDUP_REMOVED lines=10> */
.L_x_5:


//--------------------- .nv.shared.reserved.0     --------------------------
	.section	.nv.shared.reserved.0,"aw",@nobits
	.weak		__nv_reservedSMEM_offset_0_alias
	.size		__nv_reservedSMEM_offset_0_alias, 0, 64
	.other		__nv_reservedSMEM_offset_0_alias,@"STO_CUDA_RESERVED_SHARED STV_DEFAULT"
__nv_reservedSMEM_offset_0_alias:
	.zero		0
	.zero		64


//--------------------- .nv.constant0._Z6matMulPiS_S_i --------------------------
	.section	.nv.constant0._Z6matMulPiS_S_i,"a",@progbits
	.sectionflags	@""
	.align	4
.nv.constant0._Z6matMulPiS_S_i:
	.zero		924


//--------------------- SYMBOLS --------------------------

	.type		.nv.reservedSmem.offset0,@object
	.size		.nv.reservedSmem.offset0,0x4
